//
// Generated by NVIDIA NVVM Compiler
//
// Compiler Build ID: CL-36424714
// Cuda compilation tools, release 13.0, V13.0.88
// Based on NVVM 20.0.0
//

.version 9.0
.target sm_100
.address_size 64

	// .globl	_Z22final_version_3DkernelPfS_iss
.const .align 4 .b8 c_f[36] = {0, 0, 0, 64, 0, 0, 64, 192, 0, 0, 128, 64, 0, 0, 160, 64, 0, 0, 192, 64, 0, 0, 224, 64, 0, 0, 0, 193, 0, 0, 16, 193, 0, 0, 32, 65};
// _ZZ22final_version_3DkernelPfS_issE5shmem has been demoted

.visible .entry _Z22final_version_3DkernelPfS_iss(
	.param .u64 .ptr .align 1 _Z22final_version_3DkernelPfS_iss_param_0,
	.param .u64 .ptr .align 1 _Z22final_version_3DkernelPfS_iss_param_1,
	.param .u32 _Z22final_version_3DkernelPfS_iss_param_2,
	.param .u16 _Z22final_version_3DkernelPfS_iss_param_3,
	.param .u16 _Z22final_version_3DkernelPfS_iss_param_4
)
{
	.reg .pred 	%p<19>;
	.reg .b16 	%rs<7>;
	.reg .b32 	%r<65>;
	.reg .b32 	%f<67>;
	.reg .b64 	%rd<37>;
	// demoted variable
	.shared .align 4 .b8 _ZZ22final_version_3DkernelPfS_issE5shmem[13872];
	ld.param.u64 	%rd10, [_Z22final_version_3DkernelPfS_iss_param_0];
	ld.param.u64 	%rd9, [_Z22final_version_3DkernelPfS_iss_param_1];
	ld.param.u32 	%r20, [_Z22final_version_3DkernelPfS_iss_param_2];
	ld.param.u16 	%rs1, [_Z22final_version_3DkernelPfS_iss_param_3];
	ld.param.u16 	%rs2, [_Z22final_version_3DkernelPfS_iss_param_4];
	cvta.to.global.u64 	%rd1, %rd10;
	mov.u32 	%r21, %ctaid.x;
	mov.u32 	%r22, %ntid.x;
	mov.u32 	%r1, %tid.x;
	mad.lo.s32 	%r2, %r21, %r22, %r1;
	mov.u32 	%r23, %ctaid.y;
	mov.u32 	%r24, %ntid.y;
	mov.u32 	%r3, %tid.y;
	mad.lo.s32 	%r25, %r23, %r24, %r3;
	cvt.u16.u32 	%rs3, %r2;
	cvt.u16.u32 	%rs4, %r25;
	min.s16 	%rs5, %rs3, %rs4;
	setp.lt.s16 	%p1, %rs5, 1;
	@%p1 bra 	$L__BB0_20;
	and.b32  	%r5, %r25, 32767;
	add.s32 	%r6, %r20, -1;
	setp.ge.s32 	%p2, %r5, %r6;
	@%p2 bra 	$L__BB0_20;
	and.b32  	%r7, %r2, 32767;
	setp.ge.u32 	%p3, %r7, %r6;
	setp.lt.s16 	%p4, %rs2, 1;
	or.pred  	%p5, %p3, %p4;
	@%p5 bra 	$L__BB0_20;
	cvt.u32.u16 	%r8, %rs2;
	setp.le.u32 	%p6, %r6, %r8;
	@%p6 bra 	$L__BB0_20;
	add.s32 	%r26, %r8, -1;
	mul.lo.s32 	%r27, %r20, %r20;
	mul.lo.s32 	%r9, %r27, %r26;
	mul.lo.s32 	%r10, %r20, %r5;
	add.s32 	%r28, %r10, %r7;
	add.s32 	%r29, %r28, %r9;
	mul.wide.s32 	%rd11, %r29, 4;
	add.s64 	%rd2, %rd1, %rd11;
	ld.global.f32 	%f1, [%rd2];
	mov.u32 	%r30, _ZZ22final_version_3DkernelPfS_issE5shmem;
	mad.lo.s32 	%r11, %r3, 136, %r30;
	add.s32 	%r12, %r11, 136;
	shl.b32 	%r31, %r1, 2;
	add.s32 	%r13, %r12, %r31;
	st.shared.f32 	[%r13+4], %f1;
	add.s32 	%r14, %r29, %r27;
	mul.wide.s32 	%rd3, %r27, 4;
	add.s64 	%rd4, %rd2, %rd3;
	ld.global.f32 	%f2, [%rd4];
	st.shared.f32 	[%r13+4628], %f2;
	add.s16 	%rs6, %rs2, 1;
	cvt.u32.u16 	%r32, %rs6;
	mul.lo.s32 	%r15, %r27, %r32;
	add.s32 	%r33, %r28, %r15;
	mul.wide.s32 	%rd12, %r33, 4;
	add.s64 	%rd5, %rd1, %rd12;
	ld.global.f32 	%f3, [%rd5];
	st.shared.f32 	[%r13+9252], %f3;
	setp.ne.s32 	%p7, %r1, 0;
	@%p7 bra 	$L__BB0_6;
	ld.global.f32 	%f4, [%rd2+-4];
	st.shared.f32 	[%r11+136], %f4;
	ld.global.f32 	%f5, [%rd5+-4];
	st.shared.f32 	[%r11+9384], %f5;
	ld.global.f32 	%f6, [%rd4+-4];
	st.shared.f32 	[%r11+4760], %f6;
$L__BB0_6:
	setp.ne.s32 	%p8, %r3, 0;
	@%p8 bra 	$L__BB0_8;
	sub.s32 	%r34, %r10, %r20;
	add.s32 	%r35, %r34, %r7;
	add.s32 	%r36, %r35, %r9;
	mul.wide.s32 	%rd13, %r36, 4;
	add.s64 	%rd14, %rd1, %rd13;
	ld.global.f32 	%f7, [%rd14];
	mov.u32 	%r38, _ZZ22final_version_3DkernelPfS_issE5shmem;
	add.s32 	%r39, %r38, %r31;
	st.shared.f32 	[%r39+4], %f7;
	add.s32 	%r40, %r35, %r15;
	mul.wide.s32 	%rd15, %r40, 4;
	add.s64 	%rd16, %rd1, %rd15;
	ld.global.f32 	%f8, [%rd16];
	st.shared.f32 	[%r39+9252], %f8;
	add.s64 	%rd17, %rd14, %rd3;
	ld.global.f32 	%f9, [%rd17];
	st.shared.f32 	[%r39+4628], %f9;
$L__BB0_8:
	cvt.s32.s16 	%r16, %rs1;
	add.s32 	%r17, %r16, -1;
	setp.ne.s32 	%p9, %r1, %r17;
	@%p9 bra 	$L__BB0_10;
	ld.global.f32 	%f10, [%rd2+4];
	shl.b32 	%r41, %r16, 2;
	add.s32 	%r42, %r12, %r41;
	st.shared.f32 	[%r42+4], %f10;
	ld.global.f32 	%f11, [%rd5+4];
	st.shared.f32 	[%r42+9252], %f11;
	ld.global.f32 	%f12, [%rd4+4];
	st.shared.f32 	[%r42+4628], %f12;
$L__BB0_10:
	setp.ne.s32 	%p10, %r3, %r17;
	mad.lo.s32 	%r18, %r16, 136, %r30;
	@%p10 bra 	$L__BB0_13;
	setp.ne.s32 	%p11, %r1, %r17;
	mul.wide.s32 	%rd18, %r20, 4;
	add.s64 	%rd6, %rd2, %rd18;
	ld.global.f32 	%f13, [%rd6];
	add.s32 	%r19, %r18, 136;
	add.s32 	%r45, %r19, %r31;
	st.shared.f32 	[%r45+4], %f13;
	add.s64 	%rd7, %rd5, %rd18;
	ld.global.f32 	%f14, [%rd7];
	st.shared.f32 	[%r45+9252], %f14;
	add.s64 	%rd8, %rd6, %rd3;
	ld.global.f32 	%f15, [%rd8];
	st.shared.f32 	[%r45+4628], %f15;
	@%p11 bra 	$L__BB0_13;
	ld.global.f32 	%f16, [%rd6+4];
	shl.b32 	%r46, %r16, 2;
	add.s32 	%r47, %r19, %r46;
	st.shared.f32 	[%r47+4], %f16;
	ld.global.f32 	%f17, [%rd7+4];
	st.shared.f32 	[%r47+9252], %f17;
	ld.global.f32 	%f18, [%rd8+4];
	st.shared.f32 	[%r47+4628], %f18;
$L__BB0_13:
	setp.ne.s32 	%p12, %r1, %r17;
	setp.ne.s32 	%p13, %r3, 0;
	or.pred  	%p14, %p13, %p12;
	@%p14 bra 	$L__BB0_15;
	sub.s32 	%r48, %r10, %r20;
	add.s32 	%r49, %r7, %r48;
	add.s32 	%r50, %r49, 1;
	add.s32 	%r51, %r50, %r9;
	mul.wide.s32 	%rd19, %r51, 4;
	add.s64 	%rd20, %rd1, %rd19;
	ld.global.f32 	%f19, [%rd20];
	mad.lo.s32 	%r52, %r16, -132, %r18;
	st.shared.f32 	[%r52+4], %f19;
	add.s32 	%r53, %r50, %r15;
	mul.wide.s32 	%rd21, %r53, 4;
	add.s64 	%rd22, %rd1, %rd21;
	ld.global.f32 	%f20, [%rd22];
	st.shared.f32 	[%r52+9252], %f20;
	add.s64 	%rd23, %rd20, %rd3;
	ld.global.f32 	%f21, [%rd23];
	st.shared.f32 	[%r52+4628], %f21;
$L__BB0_15:
	setp.ne.s32 	%p15, %r3, %r17;
	setp.ne.s32 	%p16, %r1, 0;
	or.pred  	%p17, %p16, %p15;
	@%p17 bra 	$L__BB0_17;
	add.s32 	%r54, %r10, %r20;
	add.s32 	%r55, %r7, %r54;
	add.s32 	%r56, %r55, -1;
	add.s32 	%r57, %r56, %r9;
	mul.wide.s32 	%rd24, %r57, 4;
	add.s64 	%rd25, %rd1, %rd24;
	ld.global.f32 	%f22, [%rd25];
	st.shared.f32 	[%r18+136], %f22;
	add.s32 	%r58, %r56, %r15;
	mul.wide.s32 	%rd26, %r58, 4;
	add.s64 	%rd27, %rd1, %rd26;
	ld.global.f32 	%f23, [%rd27];
	st.shared.f32 	[%r18+9384], %f23;
	add.s64 	%rd28, %rd25, %rd3;
	ld.global.f32 	%f24, [%rd28];
	st.shared.f32 	[%r18+4760], %f24;
$L__BB0_17:
	or.b32  	%r59, %r1, %r3;
	setp.ne.s32 	%p18, %r59, 0;
	@%p18 bra 	$L__BB0_19;
	sub.s32 	%r60, %r10, %r20;
	add.s32 	%r61, %r7, %r60;
	add.s32 	%r62, %r61, -1;
	add.s32 	%r63, %r62, %r9;
	mul.wide.s32 	%rd29, %r63, 4;
	add.s64 	%rd30, %rd1, %rd29;
	ld.global.f32 	%f25, [%rd30];
	st.shared.f32 	[_ZZ22final_version_3DkernelPfS_issE5shmem], %f25;
	add.s32 	%r64, %r62, %r15;
	mul.wide.s32 	%rd31, %r64, 4;
	add.s64 	%rd32, %rd1, %rd31;
	ld.global.f32 	%f26, [%rd32];
	st.shared.f32 	[_ZZ22final_version_3DkernelPfS_issE5shmem+9248], %f26;
	add.s64 	%rd33, %rd30, %rd3;
	ld.global.f32 	%f27, [%rd33];
	st.shared.f32 	[_ZZ22final_version_3DkernelPfS_issE5shmem+4624], %f27;
$L__BB0_19:
	bar.sync 	0;
	ld.const.f32 	%f28, [c_f];
	ld.shared.f32 	%f29, [%r13+-136];
	ld.shared.f32 	%f30, [%r13+-128];
	add.f32 	%f31, %f29, %f30;
	ld.const.f32 	%f32, [c_f+12];
	ld.shared.f32 	%f33, [%r13];
	ld.shared.f32 	%f34, [%r13+8];
	add.f32 	%f35, %f33, %f34;
	mul.f32 	%f36, %f32, %f35;
	fma.rn.f32 	%f37, %f28, %f31, %f36;
	ld.const.f32 	%f38, [c_f+24];
	ld.shared.f32 	%f39, [%r13+136];
	ld.shared.f32 	%f40, [%r13+144];
	add.f32 	%f41, %f39, %f40;
	fma.rn.f32 	%f42, %f38, %f41, %f37;
	ld.const.f32 	%f43, [c_f+4];
	ld.shared.f32 	%f44, [%r13+4492];
	fma.rn.f32 	%f45, %f43, %f44, %f42;
	ld.const.f32 	%f46, [c_f+16];
	ld.shared.f32 	%f47, [%r13+4628];
	fma.rn.f32 	%f48, %f46, %f47, %f45;
	ld.const.f32 	%f49, [c_f+28];
	ld.shared.f32 	%f50, [%r13+4764];
	fma.rn.f32 	%f51, %f49, %f50, %f48;
	ld.const.f32 	%f52, [c_f+8];
	ld.shared.f32 	%f53, [%r13+9112];
	ld.shared.f32 	%f54, [%r13+9120];
	add.f32 	%f55, %f53, %f54;
	fma.rn.f32 	%f56, %f52, %f55, %f51;
	ld.const.f32 	%f57, [c_f+20];
	ld.shared.f32 	%f58, [%r13+9248];
	ld.shared.f32 	%f59, [%r13+9256];
	add.f32 	%f60, %f58, %f59;
	fma.rn.f32 	%f61, %f57, %f60, %f56;
	ld.const.f32 	%f62, [c_f+32];
	ld.shared.f32 	%f63, [%r13+9384];
	ld.shared.f32 	%f64, [%r13+9392];
	add.f32 	%f65, %f63, %f64;
	fma.rn.f32 	%f66, %f62, %f65, %f61;
	cvta.to.global.u64 	%rd34, %rd9;
	mul.wide.s32 	%rd35, %r14, 4;
	add.s64 	%rd36, %rd34, %rd35;
	st.global.f32 	[%rd36], %f66;
$L__BB0_20:
	ret;

}


// ===== COMPILED SASS (sm_100) =====

	.target	sm_100

	.elftype	@"ET_EXEC"


//--------------------- .note.nv.tkinfo           --------------------------
	.section	.note.nv.tkinfo,"",@"SHT_NOTE"
	.sectionflags	@"SHF_NOTE_NV_TKINFO"
	.tkinfo
        /*0018*/ 	.word	0x00000002
        /*0030*/ 	.string	""
        /*0030*/ 	.string	"ptxas"
        /*0030*/ 	.string	"Cuda compilation tools, release 13.0, V13.0.88"
        /*0030*/ 	.string	"Build cuda_13.0.r13.0/compiler.36424714_0"
        /*0030*/ 	.string	"-arch sm_100 -m 64 "



//--------------------- .note.nv.cuinfo           --------------------------
	.section	.note.nv.cuinfo,"",@"SHT_NOTE"
	.sectionflags	@"SHF_NOTE_NV_CUINFO"
        /*0018*/ 	.short	0x0002
        /*001a*/ 	.short	0x0064
        /*001c*/ 	.short	0x0082
	.zero		2


//--------------------- .nv.info                  --------------------------
	.section	.nv.info,"",@"SHT_CUDA_INFO"
	.align	4


	//----- nvinfo : EIATTR_REGCOUNT
	.align		4
        /*0000*/ 	.byte	0x04, 0x2f
        /*0002*/ 	.short	(.L_2 - .L_1)
	.align		4
.L_1:
        /*0004*/ 	.word	index@(_Z22final_version_3DkernelPfS_iss)
        /*0008*/ 	.word	0x00000020


	//----- nvinfo : EIATTR_FRAME_SIZE
	.align		4
.L_2:
        /*000c*/ 	.byte	0x04, 0x11
        /*000e*/ 	.short	(.L_4 - .L_3)
	.align		4
.L_3:
        /*0010*/ 	.word	index@(_Z22final_version_3DkernelPfS_iss)
        /*0014*/ 	.word	0x00000000


	//----- nvinfo : EIATTR_MIN_STACK_SIZE
	.align		4
.L_4:
        /*0018*/ 	.byte	0x04, 0x12
        /*001a*/ 	.short	(.L_6 - .L_5)
	.align		4
.L_5:
        /*001c*/ 	.word	index@(_Z22final_version_3DkernelPfS_iss)
        /*0020*/ 	.word	0x00000000
.L_6:


//--------------------- .nv.compat                --------------------------
	.section	.nv.compat,"",@"SHT_CUDA_COMPAT_INFO"
	.align	4
        /*0000*/ 	.byte	0x02, 0x09, 0x00, 0x00, 0x02, 0x02, 0x01, 0x00, 0x02, 0x05, 0x05, 0x00, 0x03, 0x07, 0x01, 0x01
        /*0010*/ 	.byte	0x02, 0x03, 0x00, 0x00, 0x02, 0x06, 0x01, 0x00, 0x04, 0x0b, 0x08, 0x00, 0x09, 0x00, 0x00, 0x00
        /*0020*/ 	.byte	0x00, 0x00, 0x00, 0x00


//--------------------- .nv.info._Z22final_version_3DkernelPfS_iss --------------------------
	.section	.nv.info._Z22final_version_3DkernelPfS_iss,"",@"SHT_CUDA_INFO"
	.sectionflags	@""
	.align	4


	//----- nvinfo : EIATTR_CUDA_API_VERSION
	.align		4
        /*0000*/ 	.byte	0x04, 0x37
        /*0002*/ 	.short	(.L_8 - .L_7)
.L_7:
        /*0004*/ 	.word	0x00000082


	//----- nvinfo : EIATTR_KPARAM_INFO
	.align		4
.L_8:
        /*0008*/ 	.byte	0x04, 0x17
        /*000a*/ 	.short	(.L_10 - .L_9)
.L_9:
        /*000c*/ 	.word	0x00000000
        /*0010*/ 	.short	0x0004
        /*0012*/ 	.short	0x0016
        /*0014*/ 	.byte	0x00, 0xf0, 0x09, 0x00


	//----- nvinfo : EIATTR_KPARAM_INFO
	.align		4
.L_10:
        /*0018*/ 	.byte	0x04, 0x17
        /*001a*/ 	.short	(.L_12 - .L_11)
.L_11:
        /*001c*/ 	.word	0x00000000
        /*0020*/ 	.short	0x0003
        /*0022*/ 	.short	0x0014
        /*0024*/ 	.byte	0x00, 0xf0, 0x09, 0x00


	//----- nvinfo : EIATTR_KPARAM_INFO
	.align		4
.L_12:
        /*0028*/ 	.byte	0x04, 0x17
        /*002a*/ 	.short	(.L_14 - .L_13)
.L_13:
        /*002c*/ 	.word	0x00000000
        /*0030*/ 	.short	0x0002
        /*0032*/ 	.short	0x0010
        /*0034*/ 	.byte	0x00, 0xf0, 0x11, 0x00


	//----- nvinfo : EIATTR_KPARAM_INFO
	.align		4
.L_14:
        /*0038*/ 	.byte	0x04, 0x17
        /*003a*/ 	.short	(.L_16 - .L_15)
.L_15:
        /*003c*/ 	.word	0x00000000
        /*0040*/ 	.short	0x0001
        /*0042*/ 	.short	0x0008
        /*0044*/ 	.byte	0x00, 0xf5, 0x21, 0x00


	//----- nvinfo : EIATTR_KPARAM_INFO
	.align		4
.L_16:
        /*0048*/ 	.byte	0x04, 0x17
        /*004a*/ 	.short	(.L_18 - .L_17)
.L_17:
        /*004c*/ 	.word	0x00000000
        /*0050*/ 	.short	0x0000
        /*0052*/ 	.short	0x0000
        /*0054*/ 	.byte	0x00, 0xf5, 0x21, 0x00


	//----- nvinfo : EIATTR_SPARSE_MMA_MASK
	.align		4
.L_18:
        /*0058*/ 	.byte	0x03, 0x50
        /*005a*/ 	.short	0x0000


	//----- nvinfo : EIATTR_MAXREG_COUNT
	.align		4
        /*005c*/ 	.byte	0x03, 0x1b
        /*005e*/ 	.short	0x00ff


	//----- nvinfo : EIATTR_NUM_BARRIERS
	.align		4
        /*0060*/ 	.byte	0x02, 0x4c
        /*0062*/ 	.byte	0x01
	.zero		1


	//----- nvinfo : EIATTR_MERCURY_ISA_VERSION
	.align		4
        /*0064*/ 	.byte	0x03, 0x5f
        /*0066*/ 	.short	0x0101


	//----- nvinfo : EIATTR_VRC_CTA_INIT_COUNT
	.align		4
        /*0068*/ 	.byte	0x02, 0x4a
	.zero		1
	.zero		1


	//----- nvinfo : EIATTR_EXIT_INSTR_OFFSETS
	.align		4
        /*006c*/ 	.byte	0x04, 0x1c
        /*006e*/ 	.short	(.L_20 - .L_19)


	//   ....[0]....
.L_19:
        /*0070*/ 	.word	0x000000c0


	//   ....[1]....
        /*0074*/ 	.word	0x00000110


	//   ....[2]....
        /*0078*/ 	.word	0x00000170


	//   ....[3]....
        /*007c*/ 	.word	0x00000190


	//   ....[4]....
        /*0080*/ 	.word	0x00000bb0


	//----- nvinfo : EIATTR_CRS_STACK_SIZE
	.align		4
.L_20:
        /*0084*/ 	.byte	0x04, 0x1e
        /*0086*/ 	.short	(.L_22 - .L_21)
.L_21:
        /*0088*/ 	.word	0x00000000


	//----- nvinfo : EIATTR_CBANK_PARAM_SIZE
	.align		4
.L_22:
        /*008c*/ 	.byte	0x03, 0x19
        /*008e*/ 	.short	0x0018


	//----- nvinfo : EIATTR_PARAM_CBANK
	.align		4
        /*0090*/ 	.byte	0x04, 0x0a
        /*0092*/ 	.short	(.L_24 - .L_23)
	.align		4
.L_23:
        /*0094*/ 	.word	index@(.nv.constant0._Z22final_version_3DkernelPfS_iss)
        /*0098*/ 	.short	0x0380
        /*009a*/ 	.short	0x0018


	//----- nvinfo : EIATTR_SW_WAR
	.align		4
.L_24:
        /*009c*/ 	.byte	0x04, 0x36
        /*009e*/ 	.short	(.L_26 - .L_25)
.L_25:
        /*00a0*/ 	.word	0x00000008
.L_26:


//--------------------- .nv.callgraph             --------------------------
	.section	.nv.callgraph,"",@"SHT_CUDA_CALLGRAPH"
	.align	4
	.sectionentsize	8
	.align		4
        /*0000*/ 	.word	0x00000000
	.align		4
        /*0004*/ 	.word	0xffffffff
	.align		4
        /*0008*/ 	.word	0x00000000
	.align		4
        /*000c*/ 	.word	0xfffffffe
	.align		4
        /*0010*/ 	.word	0x00000000
	.align		4
        /*0014*/ 	.word	0xfffffffd
	.align		4
        /*0018*/ 	.word	0x00000000
	.align		4
        /*001c*/ 	.word	0xfffffffc


//--------------------- .nv.constant3             --------------------------
	.section	.nv.constant3,"a",@progbits
	.align	4
.nv.constant3:
	.type		c_f,@object
	.size		c_f,(.L_0 - c_f)
c_f:
        /*0000*/ 	.byte	0x00, 0x00, 0x00, 0x40, 0x00, 0x00, 0x40, 0xc0, 0x00, 0x00, 0x80, 0x40, 0x00, 0x00, 0xa0, 0x40
        /*0010*/ 	.byte	0x00, 0x00, 0xc0, 0x40, 0x00, 0x00, 0xe0, 0x40, 0x00, 0x00, 0x00, 0xc1, 0x00, 0x00, 0x10, 0xc1
        /*0020*/ 	.byte	0x00, 0x00, 0x20, 0x41
.L_0:


//--------------------- .text._Z22final_version_3DkernelPfS_iss --------------------------
	.section	.text._Z22final_version_3DkernelPfS_iss,"ax",@progbits
	.align	128
        .global         _Z22final_version_3DkernelPfS_iss
        .type           _Z22final_version_3DkernelPfS_iss,@function
        .size           _Z22final_version_3DkernelPfS_iss,(.L_x_3 - _Z22final_version_3DkernelPfS_iss)
        .other          _Z22final_version_3DkernelPfS_iss,@"STO_CUDA_ENTRY STV_DEFAULT"
_Z22final_version_3DkernelPfS_iss:
.text._Z22final_version_3DkernelPfS_iss:
[----:B------:R-:W-:Y:S01]  /*0000*/  LDC R1, c[0x0][0x37c] ;  /* 0x0000df00ff017b82 */ /* 0x000fe20000000800 */
[----:B------:R-:W0:Y:S07]  /*0010*/  S2R R6, SR_TID.X ;  /* 0x0000000000067919 */ /* 0x000e2e0000002100 */
[----:B------:R-:W0:Y:S01]  /*0020*/  LDC R3, c[0x0][0x360] ;  /* 0x0000d800ff037b82 */ /* 0x000e220000000800 */
[----:B------:R-:W1:Y:S07]  /*0030*/  S2R R24, SR_TID.Y ;  /* 0x0000000000187919 */ /* 0x000e6e0000002200 */
[----:B------:R-:W0:Y:S08]  /*0040*/  S2UR UR4, SR_CTAID.X ;  /* 0x00000000000479c3 */ /* 0x000e300000002500 */
[----:B------:R-:W1:Y:S08]  /*0050*/  S2UR UR5, SR_CTAID.Y ;  /* 0x00000000000579c3 */ /* 0x000e700000002600 */
[----:B------:R-:W1:Y:S01]  /*0060*/  LDC R5, c[0x0][0x364] ;  /* 0x0000d900ff057b82 */ /* 0x000e620000000800 */
[----:B0-----:R-:W-:-:S02]  /*0070*/  IMAD R22, R3, UR4, R6 ;  /* 0x0000000403167c24 */ /* 0x001fc4000f8e0206 */
[----:B-1----:R-:W-:-:S05]  /*0080*/  IMAD R26, R5, UR5, R24 ;  /* 0x00000005051a7c24 */ /* 0x002fca000f8e0218 */
[----:B------:R-:W-:-:S04]  /*0090*/  VIMNMX.S16x2 R0, PT, PT, R22, R26, PT ;  /* 0x0000001a16007248 */ /* 0x000fc80003fe0300 */
[----:B------:R-:W-:-:S04]  /*00a0*/  PRMT R0, R0, 0x9910, RZ ;  /* 0x0000991000007816 */ /* 0x000fc800000000ff */
[----:B------:R-:W-:-:S13]  /*00b0*/  ISETP.GE.AND P0, PT, R0, 0x1, PT ;  /* 0x000000010000780c */ /* 0x000fda0003f06270 */
[----:B------:R-:W-:Y:S05]  /*00c0*/  @!P0 EXIT ;  /* 0x000000000000894d */ /* 0x000fea0003800000 */
[----:B------:R-:W0:Y:S01]  /*00d0*/  LDC R5, c[0x0][0x390] ;  /* 0x0000e400ff057b82 */ /* 0x000e220000000800 */
[----:B------:R-:W-:Y:S02]  /*00e0*/  LOP3.LUT R26, R26, 0x7fff, RZ, 0xc0, !PT ;  /* 0x00007fff1a1a7812 */ /* 0x000fe400078ec0ff */
[----:B0-----:R-:W-:-:S04]  /*00f0*/  IADD3 R3, PT, PT, R5, -0x1, RZ ;  /* 0xffffffff05037810 */ /* 0x001fc80007ffe0ff */
[----:B------:R-:W-:-:S13]  /*0100*/  ISETP.GE.AND P0, PT, R26, R3, PT ;  /* 0x000000031a00720c */ /* 0x000fda0003f06270 */
[----:B------:R-:W-:Y:S05]  /*0110*/  @P0 EXIT ;  /* 0x000000000000094d */ /* 0x000fea0003800000 */
[----:B------:R-:W0:Y:S01]  /*0120*/  LDC.U16 R2, c[0x0][0x396] ;  /* 0x0000e580ff027b82 */ /* 0x000e220000000400 */
[----:B------:R-:W-:Y:S02]  /*0130*/  LOP3.LUT R22, R22, 0x7fff, RZ, 0xc0, !PT ;  /* 0x00007fff16167812 */ /* 0x000fe400078ec0ff */
[----:B0-----:R-:W-:-:S04]  /*0140*/  PRMT R0, R2, 0x9910, RZ ;  /* 0x0000991002007816 */ /* 0x001fc800000000ff */
[----:B------:R-:W-:-:S04]  /*0150*/  ISETP.GE.AND P0, PT, R0, 0x1, PT ;  /* 0x000000010000780c */ /* 0x000fc80003f06270 */
[----:B------:R-:W-:-:S13]  /*0160*/  ISETP.GE.U32.OR P0, PT, R22, R3, !P0 ;  /* 0x000000031600720c */ /* 0x000fda0004706470 */
[----:B------:R-:W-:Y:S05]  /*0170*/  @P0 EXIT ;  /* 0x000000000000094d */ /* 0x000fea0003800000 */
[----:B------:R-:W-:-:S13]  /*0180*/  ISETP.GT.U32.AND P0, PT, R3, R2, PT ;  /* 0x000000020300720c */ /* 0x000fda0003f04070 */
[----:B------:R-:W-:Y:S05]  /*0190*/  @!P0 EXIT ;  /* 0x000000000000894d */ /* 0x000fea0003800000 */
[----:B------:R-:W0:Y:S01]  /*01a0*/  LDC.64 R12, c[0x0][0x380] ;  /* 0x0000e000ff0c7b82 */ /* 0x000e220000000a00 */
[----:B------:R-:W-:Y:S01]  /*01b0*/  IADD3 R3, PT, PT, R2, -0x1, RZ ;  /* 0xffffffff02037810 */ /* 0x000fe20007ffe0ff */
[-C--:B------:R-:W-:Y:S01]  /*01c0*/  IMAD R4, R5, R5.reuse, RZ ;  /* 0x0000000505047224 */ /* 0x080fe200078e02ff */
[----:B------:R-:W1:Y:S01]  /*01d0*/  LDCU.64 UR4, c[0x0][0x358] ;  /* 0x00006b00ff0477ac */ /* 0x000e620008000a00 */
[----:B------:R-:W-:Y:S01]  /*01e0*/  IMAD R0, R26, R5, R22 ;  /* 0x000000051a007224 */ /* 0x000fe200078e0216 */
[----:B------:R-:W-:Y:S01]  /*01f0*/  IADD3 R2, PT, PT, R2, 0x1, RZ ;  /* 0x0000000102027810 */ /* 0x000fe20007ffe0ff */
[----:B------:R-:W-:Y:S01]  /*0200*/  IMAD R20, R3, R4, RZ ;  /* 0x0000000403147224 */ /* 0x000fe200078e02ff */
[----:B------:R-:W-:Y:S02]  /*0210*/  ISETP.NE.AND P3, PT, R6, RZ, PT ;  /* 0x000000ff0600720c */ /* 0x000fe40003f65270 */
[----:B------:R-:W-:Y:S02]  /*0220*/  LOP3.LUT R21, R2, 0xffff, RZ, 0xc0, !PT ;  /* 0x0000ffff02157812 */ /* 0x000fe400078ec0ff */
[----:B------:R-:W-:-:S03]  /*0230*/  IADD3 R7, PT, PT, R20, R0, RZ ;  /* 0x0000000014077210 */ /* 0x000fc60007ffe0ff */
[----:B------:R-:W-:-:S05]  /*0240*/  IMAD R21, R4, R21, RZ ;  /* 0x0000001504157224 */ /* 0x000fca00078e02ff */
[----:B------:R-:W-:Y:S01]  /*0250*/  IADD3 R9, PT, PT, R0, R21, RZ ;  /* 0x0000001500097210 */ /* 0x000fe20007ffe0ff */
[----:B0-----:R-:W-:-:S04]  /*0260*/  IMAD.WIDE R10, R7, 0x4, R12 ;  /* 0x00000004070a7825 */ /* 0x001fc800078e020c */
[----:B------:R-:W-:Y:S01]  /*0270*/  IMAD.WIDE R8, R9, 0x4, R12 ;  /* 0x0000000409087825 */ /* 0x000fe200078e020c */
[----:B-1----:R-:W2:Y:S03]  /*0280*/  LDG.E R27, desc[UR4][R10.64] ;  /* 0x000000040a1b7981 */ /* 0x002ea6000c1e1900 */
[----:B------:R-:W-:Y:S01]  /*0290*/  IMAD.WIDE R18, R4, 0x4, R10 ;  /* 0x0000000404127825 */ /* 0x000fe200078e020a */
[----:B------:R-:W3:Y:S04]  /*02a0*/  LDG.E R17, desc[UR4][R8.64] ;  /* 0x0000000408117981 */ /* 0x000ee8000c1e1900 */
[----:B------:R-:W4:Y:S01]  /*02b0*/  LDG.E R15, desc[UR4][R18.64] ;  /* 0x00000004120f7981 */ /* 0x000f22000c1e1900 */
[----:B------:R-:W0:Y:S01]  /*02c0*/  S2R R2, SR_CgaCtaId ;  /* 0x0000000000027919 */ /* 0x000e220000008800 */
[----:B------:R-:W-:-:S02]  /*02d0*/  ISETP.NE.AND P4, PT, R24, RZ, PT ;  /* 0x000000ff1800720c */ /* 0x000fc40003f85270 */
[----:B------:R-:W2:Y:S01]  /*02e0*/  @!P3 LDG.E R0, desc[UR4][R10.64+-0x4] ;  /* 0xfffffc040a00b981 */ /* 0x000ea2000c1e1900 */
[----:B------:R-:W-:-:S03]  /*02f0*/  MOV R3, 0x400 ;  /* 0x0000040000037802 */ /* 0x000fc60000000f00 */
[----:B------:R-:W2:Y:S07]  /*0300*/  @!P3 LDG.E R28, desc[UR4][R8.64+-0x4] ;  /* 0xfffffc04081cb981 */ /* 0x000eae000c1e1900 */
[----:B------:R-:W-:-:S05]  /*0310*/  @!P4 IMAD R23, R26, R5, -R5 ;  /* 0x000000051a17c224 */ /* 0x000fca00078e0a05 */
[----:B------:R-:W-:Y:S02]  /*0320*/  @!P4 IADD3 R23, PT, PT, R22, R23, RZ ;  /* 0x000000171617c210 */ /* 0x000fe40007ffe0ff */
[----:B0-----:R-:W-:-:S05]  /*0330*/  LEA R3, R2, R3, 0x18 ;  /* 0x0000000302037211 */ /* 0x001fca00078ec0ff */
[----:B------:R-:W-:Y:S01]  /*0340*/  IMAD R25, R24, 0x88, R3 ;  /* 0x0000008818197824 */ /* 0x000fe200078e0203 */
[----:B------:R-:W-:-:S04]  /*0350*/  @!P4 IADD3 R29, PT, PT, R20, R23, RZ ;  /* 0x00000017141dc210 */ /* 0x000fc80007ffe0ff */
[----:B------:R-:W-:-:S05]  /*0360*/  LEA R2, R6, R25, 0x2 ;  /* 0x0000001906027211 */ /* 0x000fca00078e10ff */
[----:B----4-:R0:W-:Y:S04]  /*0370*/  STS [R2+0x129c], R15 ;  /* 0x00129c0f02007388 */ /* 0x0101e80000000800 */
[----:B---3--:R1:W-:Y:S01]  /*0380*/  STS [R2+0x24ac], R17 ;  /* 0x0024ac1102007388 */ /* 0x0083e20000000800 */
[----:B0-----:R-:W-:-:S03]  /*0390*/  @!P4 IMAD.WIDE R14, R29, 0x4, R12 ;  /* 0x000000041d0ec825 */ /* 0x001fc600078e020c */
[----:B--2---:R0:W-:Y:S04]  /*03a0*/  STS [R2+0x8c], R27 ;  /* 0x00008c1b02007388 */ /* 0x0041e80000000800 */
[----:B------:R2:W3:Y:S01]  /*03b0*/  @!P4 LDG.E R29, desc[UR4][R14.64] ;  /* 0x000000040e1dc981 */ /* 0x0004e2000c1e1900 */
[----:B-1----:R-:W-:-:S03]  /*03c0*/  @!P4 IMAD.WIDE R16, R4, 0x4, R14 ;  /* 0x000000040410c825 */ /* 0x002fc600078e020e */
[----:B0-----:R-:W4:Y:S04]  /*03d0*/  @!P3 LDG.E R27, desc[UR4][R18.64+-0x4] ;  /* 0xfffffc04121bb981 */ /* 0x001f28000c1e1900 */
[----:B------:R0:W3:Y:S01]  /*03e0*/  @!P4 LDG.E R16, desc[UR4][R16.64] ;  /* 0x000000041010c981 */ /* 0x0000e2000c1e1900 */
[----:B--2---:R-:W1:Y:S03]  /*03f0*/  LDC.U16 R14, c[0x0][0x394] ;  /* 0x0000e500ff0e7b82 */ /* 0x004e660000000400 */
[----:B------:R1:W-:Y:S01]  /*0400*/  @!P3 STS [R25+0x88], R0 ;  /* 0x000088001900b388 */ /* 0x0003e20000000800 */
[----:B------:R-:W-:Y:S02]  /*0410*/  LOP3.LUT P2, RZ, R6, R24, RZ, 0xfc, !PT ;  /* 0x0000001806ff7212 */ /* 0x000fe4000784fcff */
[----:B-1----:R-:W-:-:S04]  /*0420*/  PRMT R0, R14, 0x9910, RZ ;  /* 0x000099100e007816 */ /* 0x002fc800000000ff */
[----:B------:R-:W-:-:S04]  /*0430*/  IADD3 R15, PT, PT, R0, -0x1, RZ ;  /* 0xffffffff000f7810 */ /* 0x000fc80007ffe0ff */
[-C--:B------:R-:W-:Y:S02]  /*0440*/  ISETP.NE.AND P5, PT, R6, R15.reuse, PT ;  /* 0x0000000f0600720c */ /* 0x080fe40003fa5270 */
[C---:B------:R-:W-:Y:S02]  /*0450*/  ISETP.NE.AND P6, PT, R24.reuse, R15, PT ;  /* 0x0000000f1800720c */ /* 0x040fe40003fc5270 */
[----:B------:R-:W-:Y:S02]  /*0460*/  ISETP.NE.OR P0, PT, R24, RZ, P5 ;  /* 0x000000ff1800720c */ /* 0x000fe40002f05670 */
[C---:B------:R-:W-:Y:S01]  /*0470*/  ISETP.NE.OR P1, PT, R6.reuse, RZ, P6 ;  /* 0x000000ff0600720c */ /* 0x040fe20003725670 */
[----:B------:R1:W-:Y:S01]  /*0480*/  @!P3 STS [R25+0x24a8], R28 ;  /* 0x0024a81c1900b388 */ /* 0x0003e20000000800 */
[----:B------:R-:W-:Y:S02]  /*0490*/  @!P4 IADD3 R15, PT, PT, R21, R23, RZ ;  /* 0x00000017150fc210 */ /* 0x000fe40007ffe0ff */
[----:B------:R-:W-:Y:S01]  /*04a0*/  @!P4 LEA R24, R6, R3, 0x2 ;  /* 0x000000030618c211 */ /* 0x000fe200078e10ff */
[----:B-1----:R-:W-:-:S06]  /*04b0*/  @!P2 IMAD R28, R26, R5, -R5 ;  /* 0x000000051a1ca224 */ /* 0x002fcc00078e0a05 */
[CCC-:B0-----:R-:W-:Y:S02]  /*04c0*/  @!P0 IMAD R17, R26.reuse, R5.reuse, -R5.reuse ;  /* 0x000000051a118224 */ /* 0x1c1fe400078e0a05 */
[----:B------:R-:W-:Y:S01]  /*04d0*/  @!P1 IMAD R23, R26, R5, R5 ;  /* 0x000000051a179224 */ /* 0x000fe200078e0205 */
[C---:B------:R-:W-:Y:S01]  /*04e0*/  @!P2 IADD3 R28, PT, PT, R22.reuse, -0x1, R28 ;  /* 0xffffffff161ca810 */ /* 0x040fe20007ffe01c */
[----:B------:R-:W-:Y:S01]  /*04f0*/  @!P4 IMAD.WIDE R14, R15, 0x4, R12 ;  /* 0x000000040f0ec825 */ /* 0x000fe200078e020c */
[C---:B------:R-:W-:Y:S01]  /*0500*/  @!P0 IADD3 R17, PT, PT, R22.reuse, 0x1, R17 ;  /* 0x0000000116118810 */ /* 0x040fe20007ffe011 */
[----:B------:R0:W2:Y:S01]  /*0510*/  @!P5 LDG.E R26, desc[UR4][R18.64+0x4] ;  /* 0x00000404121ad981 */ /* 0x0000a2000c1e1900 */
[----:B------:R-:W-:Y:S02]  /*0520*/  @!P1 IADD3 R23, PT, PT, R22, -0x1, R23 ;  /* 0xffffffff16179810 */ /* 0x000fe40007ffe017 */
[----:B------:R-:W-:-:S05]  /*0530*/  @!P0 IADD3 R22, PT, PT, R21, R17, RZ ;  /* 0x0000001115168210 */ /* 0x000fca0007ffe0ff */
[----:B0-----:R-:W-:-:S06]  /*0540*/  @!P0 IMAD.WIDE R18, R22, 0x4, R12 ;  /* 0x0000000416128825 */ /* 0x001fcc00078e020c */
[----:B------:R-:W5:Y:S04]  /*0550*/  @!P0 LDG.E R18, desc[UR4][R18.64] ;  /* 0x0000000412128981 */ /* 0x000f68000c1e1900 */
[----:B----4-:R0:W-:Y:S04]  /*0560*/  @!P3 STS [R25+0x1298], R27 ;  /* 0x0012981b1900b388 */ /* 0x0101e80000000800 */
[----:B---3--:R1:W-:Y:S04]  /*0570*/  @!P4 STS [R24+0x4], R29 ;  /* 0x0000041d1800c388 */ /* 0x0083e80000000800 */
[----:B------:R3:W-:Y:S04]  /*0580*/  @!P4 STS [R24+0x1214], R16 ;  /* 0x001214101800c388 */ /* 0x0007e80000000800 */
[----:B0-----:R0:W4:Y:S01]  /*0590*/  @!P4 LDG.E R27, desc[UR4][R14.64] ;  /* 0x000000040e1bc981 */ /* 0x001122000c1e1900 */
[----:B-1----:R-:W-:-:S02]  /*05a0*/  @!P2 IADD3 R29, PT, PT, R21, R28, RZ ;  /* 0x0000001c151da210 */ /* 0x002fc40007ffe0ff */
[----:B------:R-:W-:Y:S02]  /*05b0*/  @!P1 IADD3 R21, PT, PT, R21, R23, RZ ;  /* 0x0000001715159210 */ /* 0x000fe40007ffe0ff */
[C---:B---3--:R-:W-:Y:S02]  /*05c0*/  @!P0 IADD3 R16, PT, PT, R20.reuse, R17, RZ ;  /* 0x0000001114108210 */ /* 0x048fe40007ffe0ff */
[C---:B------:R-:W-:Y:S02]  /*05d0*/  @!P1 IADD3 R23, PT, PT, R20.reuse, R23, RZ ;  /* 0x0000001714179210 */ /* 0x040fe40007ffe0ff */
[----:B0-----:R-:W-:Y:S01]  /*05e0*/  @!P2 IADD3 R15, PT, PT, R20, R28, RZ ;  /* 0x0000001c140fa210 */ /* 0x001fe20007ffe0ff */
[----:B------:R-:W-:-:S04]  /*05f0*/  @!P2 IMAD.WIDE R28, R29, 0x4, R12 ;  /* 0x000000041d1ca825 */ /* 0x000fc800078e020c */
[--C-:B------:R-:W-:Y:S02]  /*0600*/  @!P0 IMAD.WIDE R16, R16, 0x4, R12.reuse ;  /* 0x0000000410108825 */ /* 0x100fe400078e020c */
[----:B------:R-:W5:Y:S02]  /*0610*/  @!P2 LDG.E R28, desc[UR4][R28.64] ;  /* 0x000000041c1ca981 */ /* 0x000f64000c1e1900 */
[----:B------:R-:W-:-:S04]  /*0620*/  @!P1 IMAD.WIDE R22, R23, 0x4, R12 ;  /* 0x0000000417169825 */ /* 0x000fc800078e020c */
[----:B------:R-:W-:-:S04]  /*0630*/  @!P2 IMAD.WIDE R14, R15, 0x4, R12 ;  /* 0x000000040f0ea825 */ /* 0x000fc800078e020c */
[----:B------:R-:W-:Y:S01]  /*0640*/  @!P1 IMAD.WIDE R20, R21, 0x4, R12 ;  /* 0x0000000415149825 */ /* 0x000fe200078e020c */
[----:B------:R-:W5:Y:S03]  /*0650*/  @!P0 LDG.E R29, desc[UR4][R16.64] ;  /* 0x00000004101d8981 */ /* 0x000f66000c1e1900 */
[C---:B------:R-:W-:Y:S02]  /*0660*/  @!P0 IMAD.WIDE R12, R4.reuse, 0x4, R16 ;  /* 0x00000004040c8825 */ /* 0x040fe400078e0210 */
[----:B------:R-:W5:Y:S04]  /*0670*/  @!P1 LDG.E R20, desc[UR4][R20.64] ;  /* 0x0000000414149981 */ /* 0x000f68000c1e1900 */
[----:B------:R-:W5:Y:S04]  /*0680*/  @!P0 LDG.E R12, desc[UR4][R12.64] ;  /* 0x000000040c0c8981 */ /* 0x000f68000c1e1900 */
[----:B------:R0:W5:Y:S04]  /*0690*/  @!P1 LDG.E R16, desc[UR4][R22.64] ;  /* 0x0000000416109981 */ /* 0x000168000c1e1900 */
[----:B------:R-:W3:Y:S04]  /*06a0*/  @!P5 LDG.E R17, desc[UR4][R10.64+0x4] ;  /* 0x000004040a11d981 */ /* 0x000ee8000c1e1900 */
[----:B------:R1:W5:Y:S01]  /*06b0*/  @!P2 LDG.E R13, desc[UR4][R14.64] ;  /* 0x000000040e0da981 */ /* 0x000362000c1e1900 */
[----:B0-----:R-:W-:-:S06]  /*06c0*/  @!P1 IMAD.WIDE R22, R4, 0x4, R22 ;  /* 0x0000000404169825 */ /* 0x001fcc00078e0216 */
[----:B------:R-:W5:Y:S04]  /*06d0*/  @!P1 LDG.E R22, desc[UR4][R22.64] ;  /* 0x0000000416169981 */ /* 0x000f68000c1e1900 */
[----:B------:R-:W3:Y:S01]  /*06e0*/  @!P5 LDG.E R23, desc[UR4][R8.64+0x4] ;  /* 0x000004040817d981 */ /* 0x000ee2000c1e1900 */
[----:B-1----:R-:W-:-:S05]  /*06f0*/  @!P2 IMAD.WIDE R14, R4, 0x4, R14 ;  /* 0x00000004040ea825 */ /* 0x002fca00078e020e */
[----:B------:R0:W5:Y:S02]  /*0700*/  @!P2 LDG.E R19, desc[UR4][R14.64] ;  /* 0x000000040e13a981 */ /* 0x000164000c1e1900 */
[C---:B0-----:R-:W-:Y:S01]  /*0710*/  @!P5 LEA R14, R0.reuse, R25, 0x2 ;  /* 0x00000019000ed211 */ /* 0x041fe200078e10ff */
[----:B------:R-:W-:Y:S01]  /*0720*/  IMAD R21, R0, 0x88, R3 ;  /* 0x0000008800157824 */ /* 0x000fe200078e0203 */
[----:B------:R-:W-:Y:S01]  /*0730*/  BSSY.RECONVERGENT B0, `(.L_x_0) ;  /* 0x0000019000007945 */ /* 0x000fe20003800200 */
[----:B------:R-:W-:Y:S02]  /*0740*/  IADD3 R7, PT, PT, R4, R7, RZ ;  /* 0x0000000704077210 */ /* 0x000fe40007ffe0ff */
[----:B------:R-:W-:Y:S01]  /*0750*/  @!P0 IMAD R25, R0, -0x84, R21 ;  /* 0xffffff7c00198824 */ /* 0x000fe200078e0215 */
[----:B----4-:R0:W-:Y:S04]  /*0760*/  @!P4 STS [R24+0x2424], R27 ;  /* 0x0024241b1800c388 */ /* 0x0101e80000000800 */
[----:B--2---:R0:W-:Y:S04]  /*0770*/  @!P5 STS [R14+0x129c], R26 ;  /* 0x00129c1a0e00d388 */ /* 0x0041e80000000800 */
[----:B---3--:R0:W-:Y:S04]  /*0780*/  @!P5 STS [R14+0x8c], R17 ;  /* 0x00008c110e00d388 */ /* 0x0081e80000000800 */
[----:B------:R0:W-:Y:S01]  /*0790*/  @!P5 STS [R14+0x24ac], R23 ;  /* 0x0024ac170e00d388 */ /* 0x0001e20000000800 */
[----:B------:R-:W-:Y:S05]  /*07a0*/  @P6 BRA `(.L_x_1) ;  /* 0x0000000000446947 */ /* 0x000fea0003800000 */
[----:B------:R-:W-:-:S04]  /*07b0*/  IMAD.WIDE R10, R5, 0x4, R10 ;  /* 0x00000004050a7825 */ /* 0x000fc800078e020a */
[----:B------:R-:W-:Y:S01]  /*07c0*/  IMAD.WIDE R8, R5, 0x4, R8 ;  /* 0x0000000405087825 */ /* 0x000fe200078e0208 */
[----:B0-----:R-:W2:Y:S03]  /*07d0*/  LDG.E R14, desc[UR4][R10.64] ;  /* 0x000000040a0e7981 */ /* 0x001ea6000c1e1900 */
[----:B------:R-:W-:Y:S01]  /*07e0*/  IMAD.WIDE R4, R4, 0x4, R10 ;  /* 0x0000000404047825 */ /* 0x000fe200078e020a */
[----:B------:R-:W3:Y:S04]  /*07f0*/  LDG.E R15, desc[UR4][R8.64] ;  /* 0x00000004080f7981 */ /* 0x000ee8000c1e1900 */
[----:B------:R-:W4:Y:S04]  /*0800*/  LDG.E R17, desc[UR4][R4.64] ;  /* 0x0000000404117981 */ /* 0x000f28000c1e1900 */
[----:B------:R-:W4:Y:S04]  /*0810*/  @!P5 LDG.E R23, desc[UR4][R10.64+0x4] ;  /* 0x000004040a17d981 */ /* 0x000f28000c1e1900 */
[----:B------:R-:W4:Y:S04]  /*0820*/  @!P5 LDG.E R24, desc[UR4][R8.64+0x4] ;  /* 0x000004040818d981 */ /* 0x000f28000c1e1900 */
[----:B------:R-:W4:Y:S01]  /*0830*/  @!P5 LDG.E R26, desc[UR4][R4.64+0x4] ;  /* 0x00000404041ad981 */ /* 0x000f22000c1e1900 */
[----:B------:R-:W-:-:S02]  /*0840*/  LEA R6, R6, R21, 0x2 ;  /* 0x0000001506067211 */ /* 0x000fc400078e10ff */
[----:B------:R-:W-:-:S03]  /*0850*/  @!P5 LEA R27, R0, R21, 0x2 ;  /* 0x00000015001bd211 */ /* 0x000fc600078e10ff */
[----:B--2---:R1:W-:Y:S04]  /*0860*/  STS [R6+0x8c], R14 ;  /* 0x00008c0e06007388 */ /* 0x0043e80000000800 */
[----:B---3--:R1:W-:Y:S04]  /*0870*/  STS [R6+0x24ac], R15 ;  /* 0x0024ac0f06007388 */ /* 0x0083e80000000800 */
[----:B----4-:R1:W-:Y:S04]  /*0880*/  STS [R6+0x129c], R17 ;  /* 0x00129c1106007388 */ /* 0x0103e80000000800 */
[----:B------:R1:W-:Y:S04]  /*0890*/  @!P5 STS [R27+0x8c], R23 ;  /* 0x00008c171b00d388 */ /* 0x0003e80000000800 */
[----:B------:R1:W-:Y:S04]  /*08a0*/  @!P5 STS [R27+0x24ac], R24 ;  /* 0x0024ac181b00d388 */ /* 0x0003e80000000800 */
[----:B------:R1:W-:Y:S02]  /*08b0*/  @!P5 STS [R27+0x129c], R26 ;  /* 0x00129c1a1b00d388 */ /* 0x0003e40000000800 */
.L_x_1:
[----:B------:R-:W-:Y:S05]  /*08c0*/  BSYNC.RECONVERGENT B0 ;  /* 0x0000000000007941 */ /* 0x000fea0003800200 */
.L_x_0:
[----:B-----5:R-:W-:Y:S01]  /*08d0*/  @!P0 STS [R25+0x4], R29 ;  /* 0x0000041d19008388 */ /* 0x020fe20000000800 */
[----:B------:R-:W2:Y:S03]  /*08e0*/  LDCU.128 UR8, c[0x3][URZ] ;  /* 0x00c00000ff0877ac */ /* 0x000ea60008000c00 */
[----:B------:R-:W-:Y:S01]  /*08f0*/  @!P0 STS [R25+0x1214], R12 ;  /* 0x0012140c19008388 */ /* 0x000fe20000000800 */
[----:B------:R-:W3:Y:S03]  /*0900*/  LDCU.128 UR12, c[0x3][0x10] ;  /* 0x00c00200ff0c77ac */ /* 0x000ee60008000c00 */
[----:B------:R-:W-:Y:S01]  /*0910*/  @!P0 STS [R25+0x2424], R18 ;  /* 0x0024241219008388 */ /* 0x000fe20000000800 */
[----:B------:R-:W4:Y:S03]  /*0920*/  LDCU UR6, c[0x3][0x20] ;  /* 0x00c00400ff0677ac */ /* 0x000f260008000800 */
[----:B------:R-:W-:Y:S04]  /*0930*/  @!P1 STS [R21+0x24a8], R20 ;  /* 0x0024a81415009388 */ /* 0x000fe80000000800 */
[----:B------:R-:W-:Y:S04]  /*0940*/  @!P1 STS [R21+0x88], R16 ;  /* 0x0000881015009388 */ /* 0x000fe80000000800 */
[----:B------:R-:W-:Y:S04]  /*0950*/  @!P1 STS [R21+0x1298], R22 ;  /* 0x0012981615009388 */ /* 0x000fe80000000800 */
[----:B------:R-:W-:Y:S04]  /*0960*/  @!P2 STS [R3+0x2420], R28 ;  /* 0x0024201c0300a388 */ /* 0x000fe80000000800 */
[----:B------:R-:W-:Y:S04]  /*0970*/  @!P2 STS [R3], R13 ;  /* 0x0000000d0300a388 */ /* 0x000fe80000000800 */
[----:B------:R-:W-:Y:S01]  /*0980*/  @!P2 STS [R3+0x1210], R19 ;  /* 0x001210130300a388 */ /* 0x000fe20000000800 */
[----:B------:R-:W-:Y:S06]  /*0990*/  BAR.SYNC.DEFER_BLOCKING 0x0 ;  /* 0x0000000000007b1d */ /* 0x000fec0000010000 */
[----:B------:R-:W-:Y:S04]  /*09a0*/  LDS R8, [R2+0x88] ;  /* 0x0000880002087984 */ /* 0x000fe80000000800 */
[----:B------:R-:W2:Y:S04]  /*09b0*/  LDS R11, [R2+0x90] ;  /* 0x00009000020b7984 */ /* 0x000ea80000000800 */
[----:B------:R-:W-:Y:S04]  /*09c0*/  LDS R4, [R2] ;  /* 0x0000000002047984 */ /* 0x000fe80000000800 */
[----:B------:R-:W3:Y:S04]  /*09d0*/  LDS R5, [R2+0x8] ;  /* 0x0000080002057984 */ /* 0x000ee80000000800 */
[----:B------:R-:W-:Y:S04]  /*09e0*/  LDS R10, [R2+0x110] ;  /* 0x00011000020a7984 */ /* 0x000fe80000000800 */
[----:B-1----:R-:W1:Y:S04]  /*09f0*/  LDS R15, [R2+0x118] ;  /* 0x00011800020f7984 */ /* 0x002e680000000800 */
[----:B------:R-:W4:Y:S04]  /*0a00*/  LDS R12, [R2+0x1214] ;  /* 0x00121400020c7984 */ /* 0x000f280000000800 */
[----:B0-----:R-:W0:Y:S04]  /*0a10*/  LDS R17, [R2+0x129c] ;  /* 0x00129c0002117984 */ /* 0x001e280000000800 */
[----:B------:R-:W0:Y:S04]  /*0a20*/  LDS R13, [R2+0x1324] ;  /* 0x00132400020d7984 */ /* 0x000e280000000800 */
[----:B------:R-:W-:Y:S04]  /*0a30*/  LDS R14, [R2+0x2420] ;  /* 0x00242000020e7984 */ /* 0x000fe80000000800 */
[----:B------:R-:W0:Y:S04]  /*0a40*/  LDS R19, [R2+0x2428] ;  /* 0x0024280002137984 */ /* 0x000e280000000800 */
[----:B------:R-:W-:Y:S01]  /*0a50*/  LDS R3, [R2+0x24a8] ;  /* 0x0024a80002037984 */ /* 0x000fe20000000800 */
[----:B--2---:R-:W-:-:S03]  /*0a60*/  FADD R8, R8, R11 ;  /* 0x0000000b08087221 */ /* 0x004fc60000000000 */
[----:B------:R-:W2:Y:S04]  /*0a70*/  LDS R6, [R2+0x24b0] ;  /* 0x0024b00002067984 */ /* 0x000ea80000000800 */
[----:B------:R-:W-:Y:S01]  /*0a80*/  LDS R0, [R2+0x2530] ;  /* 0x0025300002007984 */ /* 0x000fe20000000800 */
[----:B---3--:R-:W-:Y:S01]  /*0a90*/  FADD R4, R4, R5 ;  /* 0x0000000504047221 */ /* 0x008fe20000000000 */
[----:B------:R-:W-:Y:S02]  /*0aa0*/  FMUL R5, R8, UR11 ;  /* 0x0000000b08057c20 */ /* 0x000fe40008400000 */
[----:B------:R-:W3:Y:S02]  /*0ab0*/  LDS R9, [R2+0x2538] ;  /* 0x0025380002097984 */ /* 0x000ee40000000800 */
[----:B------:R-:W-:Y:S01]  /*0ac0*/  FFMA R4, R4, UR8, R5 ;  /* 0x0000000804047c23 */ /* 0x000fe20008000005 */
[----:B-1----:R-:W-:-:S04]  /*0ad0*/  FADD R15, R10, R15 ;  /* 0x0000000f0a0f7221 */ /* 0x002fc80000000000 */
[----:B------:R-:W-:Y:S02]  /*0ae0*/  FFMA R15, R15, UR14, R4 ;  /* 0x0000000e0f0f7c23 */ /* 0x000fe40008000004 */
[----:B------:R-:W1:Y:S02]  /*0af0*/  LDC.64 R4, c[0x0][0x388] ;  /* 0x0000e200ff047b82 */ /* 0x000e640000000a00 */
[----:B----4-:R-:W-:-:S04]  /*0b00*/  FFMA R12, R12, UR9, R15 ;  /* 0x000000090c0c7c23 */ /* 0x010fc8000800000f */
[----:B0-----:R-:W-:-:S04]  /*0b10*/  FFMA R12, R17, UR12, R12 ;  /* 0x0000000c110c7c23 */ /* 0x001fc8000800000c */
[----:B------:R-:W-:Y:S01]  /*0b20*/  FFMA R12, R13, UR15, R12 ;  /* 0x0000000f0d0c7c23 */ /* 0x000fe2000800000c */
[----:B------:R-:W-:-:S04]  /*0b30*/  FADD R19, R14, R19 ;  /* 0x000000130e137221 */ /* 0x000fc80000000000 */
[----:B------:R-:W-:Y:S01]  /*0b40*/  FFMA R12, R19, UR10, R12 ;  /* 0x0000000a130c7c23 */ /* 0x000fe2000800000c */
[----:B--2---:R-:W-:Y:S01]  /*0b50*/  FADD R3, R3, R6 ;  /* 0x0000000603037221 */ /* 0x004fe20000000000 */
[----:B-1----:R-:W-:-:S04]  /*0b60*/  IMAD.WIDE R4, R7, 0x4, R4 ;  /* 0x0000000407047825 */ /* 0x002fc800078e0204 */
[----:B------:R-:W-:Y:S01]  /*0b70*/  FFMA R3, R3, UR13, R12 ;  /* 0x0000000d03037c23 */ /* 0x000fe2000800000c */
[----:B---3--:R-:W-:-:S04]  /*0b80*/  FADD R0, R0, R9 ;  /* 0x0000000900007221 */ /* 0x008fc80000000000 */
[----:B------:R-:W-:-:S05]  /*0b90*/  FFMA R3, R0, UR6, R3 ;  /* 0x0000000600037c23 */ /* 0x000fca0008000003 */
[----:B------:R-:W-:Y:S01]  /*0ba0*/  STG.E desc[UR4][R4.64], R3 ;  /* 0x0000000304007986 */ /* 0x000fe2000c101904 */
[----:B------:R-:W-:Y:S05]  /*0bb0*/  EXIT ;  /* 0x000000000000794d */ /* 0x000fea0003800000 */
.L_x_2:
[----:B------:R-:W-:-:S00]  /*0bc0*/  BRA `(.L_x_2) ;  /* 0xfffffffc00fc7947 */ /* 0x000fc0000383ffff */
[----:B------:R-:W-:-:S00]  /*0bd0*/  NOP ;  /* 0x0000000000007918 */ /* 0x000fc00000000000 */
        /* <DEDUP_REMOVED lines=10> */
.L_x_3:


//--------------------- .nv.shared._Z22final_version_3DkernelPfS_iss --------------------------
	.section	.nv.shared._Z22final_version_3DkernelPfS_iss,"aw",@nobits
	.sectionflags	@""
	.align	4
.nv.shared._Z22final_version_3DkernelPfS_iss:
	.zero		14896


//--------------------- .nv.shared.reserved.0     --------------------------
	.section	.nv.shared.reserved.0,"aw",@nobits
	.weak		__nv_reservedSMEM_offset_0_alias
	.size		__nv_reservedSMEM_offset_0_alias, 0, 64
	.other		__nv_reservedSMEM_offset_0_alias,@"STO_CUDA_RESERVED_SHARED STV_DEFAULT"
__nv_reservedSMEM_offset_0_alias:
	.zero		0
	.zero		64


//--------------------- .nv.constant0._Z22final_version_3DkernelPfS_iss --------------------------
	.section	.nv.constant0._Z22final_version_3DkernelPfS_iss,"a",@progbits
	.sectionflags	@""
	.align	4
.nv.constant0._Z22final_version_3DkernelPfS_iss:
	.zero		920


//--------------------- SYMBOLS --------------------------

	.type		.nv.reservedSmem.offset0,@object
	.size		.nv.reservedSmem.offset0,0x4
	.type		.nv.reservedSmem.cap,@object
	.size		.nv.reservedSmem.cap,0x4
